	.headerflags	@"EF_CUDA_TEXMODE_UNIFIED EF_CUDA_64BIT_ADDRESS EF_CUDA_ACCELERATORS EF_CUDA_SM90 EF_CUDA_VIRTUAL_SM(EF_CUDA_SM90)"
	.elftype	@"ET_EXEC"


//--------------------- .nv.info                  --------------------------
	.section	.nv.info,"",@"SHT_CUDA_INFO"
	.align	4


	//----- nvinfo : EIATTR_REGCOUNT
	.align		4
        /*0000*/ 	.byte	0x04, 0x2f
        /*0002*/ 	.short	(.L_3 - .L_2)
	.align		4
.L_2:
        /*0004*/ 	.word	index@(triton_poi_fused__native_batch_norm_legit_no_training_convolution_relu_13)
        /*0008*/ 	.word	0x00000020


	//----- nvinfo : EIATTR_MIN_STACK_SIZE
	.align		4
.L_3:
        /*000c*/ 	.byte	0x04, 0x12
        /*000e*/ 	.short	(.L_5 - .L_4)
	.align		4
.L_4:
        /*0010*/ 	.word	index@(triton_poi_fused__native_batch_norm_legit_no_training_convolution_relu_13)
        /*0014*/ 	.word	0x00000000


	//----- nvinfo : EIATTR_FRAME_SIZE
	.align		4
.L_5:
        /*0018*/ 	.byte	0x04, 0x11
        /*001a*/ 	.short	(.L_7 - .L_6)
	.align		4
.L_6:
        /*001c*/ 	.word	index@(triton_poi_fused__native_batch_norm_legit_no_training_convolution_relu_13)
        /*0020*/ 	.word	0x00000000


	//----- nvinfo : EIATTR_MIN_STACK_SIZE
	.align		4
.L_7:
        /*0024*/ 	.byte	0x04, 0x12
        /*0026*/ 	.short	(.L_9 - .L_8)
	.align		4
.L_8:
        /*0028*/ 	.word	index@(triton_poi_fused__native_batch_norm_legit_no_training_convolution_relu_13)
        /*002c*/ 	.word	0x00000000
.L_9:


//--------------------- .nv.info.triton_poi_fused__native_batch_norm_legit_no_training_convolution_relu_13 --------------------------
	.section	.nv.info.triton_poi_fused__native_batch_norm_legit_no_training_convolution_relu_13,"",@"SHT_CUDA_INFO"
	.sectionflags	@""
	.align	4


	//----- nvinfo : EIATTR_CUDA_API_VERSION
	.align		4
        /*0000*/ 	.byte	0x04, 0x37
        /*0002*/ 	.short	(.L_11 - .L_10)
.L_10:
        /*0004*/ 	.word	0x0000007c


	//----- nvinfo : EIATTR_KPARAM_INFO
	.align		4
.L_11:
        /*0008*/ 	.byte	0x04, 0x17
        /*000a*/ 	.short	(.L_13 - .L_12)
.L_12:
        /*000c*/ 	.word	0x00000000
        /*0010*/ 	.short	0x0007
        /*0012*/ 	.short	0x0038
        /*0014*/ 	.byte	0x00, 0xf0, 0x11, 0x00


	//----- nvinfo : EIATTR_KPARAM_INFO
	.align		4
.L_13:
        /*0018*/ 	.byte	0x04, 0x17
        /*001a*/ 	.short	(.L_15 - .L_14)
.L_14:
        /*001c*/ 	.word	0x00000000
        /*0020*/ 	.short	0x0006
        /*0022*/ 	.short	0x0030
        /*0024*/ 	.byte	0x00, 0xf4, 0x21, 0x00


	//----- nvinfo : EIATTR_KPARAM_INFO
	.align		4
.L_15:
        /*0028*/ 	.byte	0x04, 0x17
        /*002a*/ 	.short	(.L_17 - .L_16)
.L_16:
        /*002c*/ 	.word	0x00000000
        /*0030*/ 	.short	0x0005
        /*0032*/ 	.short	0x0028
        /*0034*/ 	.byte	0x00, 0xf4, 0x21, 0x00


	//----- nvinfo : EIATTR_KPARAM_INFO
	.align		4
.L_17:
        /*0038*/ 	.byte	0x04, 0x17
        /*003a*/ 	.short	(.L_19 - .L_18)
.L_18:
        /*003c*/ 	.word	0x00000000
        /*0040*/ 	.short	0x0004
        /*0042*/ 	.short	0x0020
        /*0044*/ 	.byte	0x00, 0xf4, 0x21, 0x00


	//----- nvinfo : EIATTR_KPARAM_INFO
	.align		4
.L_19:
        /*0048*/ 	.byte	0x04, 0x17
        /*004a*/ 	.short	(.L_21 - .L_20)
.L_20:
        /*004c*/ 	.word	0x00000000
        /*0050*/ 	.short	0x0003
        /*0052*/ 	.short	0x0018
        /*0054*/ 	.byte	0x00, 0xf4, 0x21, 0x00


	//----- nvinfo : EIATTR_KPARAM_INFO
	.align		4
.L_21:
        /*0058*/ 	.byte	0x04, 0x17
        /*005a*/ 	.short	(.L_23 - .L_22)
.L_22:
        /*005c*/ 	.word	0x00000000
        /*0060*/ 	.short	0x0002
        /*0062*/ 	.short	0x0010
        /*0064*/ 	.byte	0x00, 0xf4, 0x21, 0x00


	//----- nvinfo : EIATTR_KPARAM_INFO
	.align		4
.L_23:
        /*0068*/ 	.byte	0x04, 0x17
        /*006a*/ 	.short	(.L_25 - .L_24)
.L_24:
        /*006c*/ 	.word	0x00000000
        /*0070*/ 	.short	0x0001
        /*0072*/ 	.short	0x0008
        /*0074*/ 	.byte	0x00, 0xf4, 0x21, 0x00


	//----- nvinfo : EIATTR_KPARAM_INFO
	.align		4
.L_25:
        /*0078*/ 	.byte	0x04, 0x17
        /*007a*/ 	.short	(.L_27 - .L_26)
.L_26:
        /*007c*/ 	.word	0x00000000
        /*0080*/ 	.short	0x0000
        /*0082*/ 	.short	0x0000
        /*0084*/ 	.byte	0x00, 0xf4, 0x21, 0x00


	//----- nvinfo : EIATTR_SPARSE_MMA_MASK
	.align		4
.L_27:
        /*0088*/ 	.byte	0x03, 0x50
        /*008a*/ 	.short	0x0000


	//----- nvinfo : EIATTR_MAXREG_COUNT
	.align		4
        /*008c*/ 	.byte	0x03, 0x1b
        /*008e*/ 	.short	0x00ff


	//----- nvinfo : EIATTR_EXIT_INSTR_OFFSETS
	.align		4
        /*0090*/ 	.byte	0x04, 0x1c
        /*0092*/ 	.short	(.L_29 - .L_28)


	//   ....[0]....
.L_28:
        /*0094*/ 	.word	0x000007e0


	//----- nvinfo : EIATTR_REQNTID
	.align		4
.L_29:
        /*0098*/ 	.byte	0x04, 0x10
        /*009a*/ 	.short	(.L_31 - .L_30)
.L_30:
        /*009c*/ 	.word	0x00000080
        /*00a0*/ 	.word	0x00000001
        /*00a4*/ 	.word	0x00000001


	//----- nvinfo : EIATTR_CBANK_PARAM_SIZE
	.align		4
.L_31:
        /*00a8*/ 	.byte	0x03, 0x19
        /*00aa*/ 	.short	0x003c


	//----- nvinfo : EIATTR_PARAM_CBANK
	.align		4
        /*00ac*/ 	.byte	0x04, 0x0a
        /*00ae*/ 	.short	(.L_33 - .L_32)
	.align		4
.L_32:
        /*00b0*/ 	.word	index@(.nv.constant0.triton_poi_fused__native_batch_norm_legit_no_training_convolution_relu_13)
        /*00b4*/ 	.short	0x0210
        /*00b6*/ 	.short	0x003c


	//----- nvinfo : EIATTR_SW_WAR
	.align		4
.L_33:
        /*00b8*/ 	.byte	0x04, 0x36
        /*00ba*/ 	.short	(.L_35 - .L_34)
.L_34:
        /*00bc*/ 	.word	0x00000008
.L_35:


//--------------------- .nv.callgraph             --------------------------
	.section	.nv.callgraph,"",@"SHT_CUDA_CALLGRAPH"
	.align	4
	.sectionentsize	8
	.align		4
        /*0000*/ 	.word	0x00000000
	.align		4
        /*0004*/ 	.word	0xffffffff
	.align		4
        /*0008*/ 	.word	0x00000000
	.align		4
        /*000c*/ 	.word	0xfffffffe
	.align		4
        /*0010*/ 	.word	0x00000000
	.align		4
        /*0014*/ 	.word	0xfffffffd
	.align		4
        /*0018*/ 	.word	0x00000000
	.align		4
        /*001c*/ 	.word	0xfffffffc


//--------------------- .nv.constant4             --------------------------
	.section	.nv.constant4,"a",@progbits
	.align	8
	.align		8
.nv.constant4:
        /*0000*/ 	.dword	_$_str
	.align		8
        /*0008*/ 	.dword	_$_str_$_2


//--------------------- .text.triton_poi_fused__native_batch_norm_legit_no_training_convolution_relu_13 --------------------------
	.section	.text.triton_poi_fused__native_batch_norm_legit_no_training_convolution_relu_13,"ax",@progbits
	.align	128
        .global         triton_poi_fused__native_batch_norm_legit_no_training_convolution_relu_13
        .type           triton_poi_fused__native_batch_norm_legit_no_training_convolution_relu_13,@function
        .size           triton_poi_fused__native_batch_norm_legit_no_training_convolution_relu_13,(.L_x_1 - triton_poi_fused__native_batch_norm_legit_no_training_convolution_relu_13)
        .other          triton_poi_fused__native_batch_norm_legit_no_training_convolution_relu_13,@"STO_CUDA_ENTRY STV_DEFAULT"
triton_poi_fused__native_batch_norm_legit_no_training_convolution_relu_13:
.text.triton_poi_fused__native_batch_norm_legit_no_training_convolution_relu_13:
[----:B------:R-:W-:Y:S01]  /*0000*/  LDC R1, c[0x0][0x28] ;  /* 0x00000a00ff017b82 */ /* 0x000fe20000000800 */
[----:B------:R-:W1:Y:S07]  /*0010*/  S2R R0, SR_TID.X ;  /* 0x0000000000007919 */ /* 0x000e6e0000002100 */
[----:B------:R-:W2:Y:S01]  /*0020*/  LDC.64 R4, c[0x0][0x228] ;  /* 0x00008a00ff047b82 */ /* 0x000ea20000000a00 */
[----:B------:R-:W-:Y:S01]  /*0030*/  ULDC.64 UR4, c[0x0][0x208] ;  /* 0x0000820000047ab9 */ /* 0x000fe20000000a00 */
[----:B------:R-:W3:Y:S06]  /*0040*/  S2R R7, SR_CTAID.X ;  /* 0x0000000000077919 */ /* 0x000eec0000002500 */
[----:B------:R-:W4:Y:S08]  /*0050*/  LDC.64 R16, c[0x0][0x218] ;  /* 0x00008600ff107b82 */ /* 0x000f300000000a00 */
[----:B------:R-:W5:Y:S01]  /*0060*/  LDC.64 R28, c[0x0][0x210] ;  /* 0x00008400ff1c7b82 */ /* 0x000f620000000a00 */
[----:B-1----:R-:W-:-:S02]  /*0070*/  SHF.L.U32 R0, R0, 0x2, RZ ;  /* 0x0000000200007819 */ /* 0x002fc400000006ff */
[----:B---3--:R-:W-:Y:S02]  /*0080*/  SHF.R.S32.HI R3, RZ, 0x15, R7 ;  /* 0x00000015ff037819 */ /* 0x008fe40000011407 */
[----:B------:R-:W-:Y:S02]  /*0090*/  LOP3.LUT R0, R0, 0x1fc, RZ, 0xc0, !PT ;  /* 0x000001fc00007812 */ /* 0x000fe400078ec0ff */
[----:B------:R-:W-:Y:S02]  /*00a0*/  SGXT R3, R3, 0x1 ;  /* 0x000000010303781a */ /* 0x000fe40000000200 */
[----:B------:R-:W-:-:S04]  /*00b0*/  LEA R0, R7, R0, 0xa ;  /* 0x0000000007007211 */ /* 0x000fc800078e50ff */
[----:B------:R-:W-:-:S04]  /*00c0*/  LEA.HI R3, R3, R0, RZ, 0x9 ;  /* 0x0000000003037211 */ /* 0x000fc800078f48ff */
[----:B------:R-:W-:-:S04]  /*00d0*/  LOP3.LUT R3, R3, 0xfffffe00, RZ, 0xc0, !PT ;  /* 0xfffffe0003037812 */ /* 0x000fc800078ec0ff */
[----:B------:R-:W-:Y:S01]  /*00e0*/  IADD3 R24, R0, -R3, RZ ;  /* 0x8000000300187210 */ /* 0x000fe20007ffe0ff */
[----:B-----5:R-:W-:Y:S01]  /*00f0*/  IMAD.WIDE R28, R0, 0x4, R28 ;  /* 0x00000004001c7825 */ /* 0x020fe200078e021c */
[----:B------:R-:W1:Y:S03]  /*0100*/  LDC.64 R2, c[0x0][0x220] ;  /* 0x00008800ff027b82 */ /* 0x000e660000000a00 */
[C---:B--2---:R-:W-:Y:S01]  /*0110*/  IMAD.WIDE R4, R24.reuse, 0x4, R4 ;  /* 0x0000000418047825 */ /* 0x044fe200078e0204 */
[----:B------:R-:W2:Y:S03]  /*0120*/  LDG.E.128 R12, desc[UR4][R28.64+0x800] ;  /* 0x000800041c0c7981 */ /* 0x000ea6000c1e1d00 */
[C---:B----4-:R-:W-:Y:S01]  /*0130*/  IMAD.WIDE R16, R24.reuse, 0x4, R16 ;  /* 0x0000000418107825 */ /* 0x050fe200078e0210 */
[----:B------:R-:W3:Y:S04]  /*0140*/  LDG.E.128 R20, desc[UR4][R28.64] ;  /* 0x000000041c147981 */ /* 0x000ee8000c1e1d00 */
[----:B------:R-:W4:Y:S04]  /*0150*/  LDG.E.EL.128 R4, desc[UR4][R4.64] ;  /* 0x0000000404047981 */ /* 0x000f28000c2e1d00 */
[----:B------:R-:W2:Y:S01]  /*0160*/  LDG.E.EL.128 R16, desc[UR4][R16.64] ;  /* 0x0000000410107981 */ /* 0x000ea2000c2e1d00 */
[----:B-1----:R-:W-:-:S05]  /*0170*/  IMAD.WIDE R2, R24, 0x4, R2 ;  /* 0x0000000418027825 */ /* 0x002fca00078e0202 */
[----:B------:R1:W5:Y:S02]  /*0180*/  LDG.E.EL.128 R8, desc[UR4][R2.64] ;  /* 0x0000000402087981 */ /* 0x000364000c2e1d00 */
[----:B-1----:R-:W-:Y:S01]  /*0190*/  HFMA2.MMA R2, -RZ, RZ, 1.625, 0 ;  /* 0x3e800000ff027435 */ /* 0x002fe200000001ff */
[----:B----4-:R-:W-:Y:S01]  /*01a0*/  FADD R4, R4, 9.9999997473787516356e-06 ;  /* 0x3727c5ac04047421 */ /* 0x010fe20000000000 */
[----:B------:R-:W-:-:S03]  /*01b0*/  FADD R5, R5, 9.9999997473787516356e-06 ;  /* 0x3727c5ac05057421 */ /* 0x000fc60000000000 */
[----:B------:R-:W1:Y:S08]  /*01c0*/  MUFU.SQRT R25, R4 ;  /* 0x0000000400197308 */ /* 0x000e700000002000 */
[----:B------:R-:W4:Y:S01]  /*01d0*/  MUFU.SQRT R26, R5 ;  /* 0x00000005001a7308 */ /* 0x000f220000002000 */
[----:B------:R-:W-:Y:S01]  /*01e0*/  FADD R6, R6, 9.9999997473787516356e-06 ;  /* 0x3727c5ac06067421 */ /* 0x000fe20000000000 */
[----:B-1----:R-:W-:-:S02]  /*01f0*/  FSETP.GT.AND P0, PT, R25, 8.50705917302346158658e+37, PT ;  /* 0x7e8000001900780b */ /* 0x002fc40003f04000 */
[C---:B------:R-:W-:Y:S02]  /*0200*/  FSETP.GEU.AND P3, PT, R25.reuse, 1.175494350822287508e-38, PT ;  /* 0x008000001900780b */ /* 0x040fe40003f6e000 */
[C---:B----4-:R-:W-:Y:S02]  /*0210*/  FSETP.GT.AND P1, PT, R26.reuse, 8.50705917302346158658e+37, PT ;  /* 0x7e8000001a00780b */ /* 0x050fe40003f24000 */
[----:B------:R-:W-:Y:S01]  /*0220*/  FSETP.GEU.AND P4, PT, R26, 1.175494350822287508e-38, PT ;  /* 0x008000001a00780b */ /* 0x000fe20003f8e000 */
[----:B------:R-:W1:Y:S06]  /*0230*/  MUFU.SQRT R6, R6 ;  /* 0x0000000600067308 */ /* 0x000e6c0000002000 */
[----:B------:R-:W-:-:S04]  /*0240*/  @P0 FMUL R25, R25, 0.25 ;  /* 0x3e80000019190820 */ /* 0x000fc80000400000 */
[----:B------:R-:W-:Y:S01]  /*0250*/  @!P3 FMUL R25, R25, 16777216 ;  /* 0x4b8000001919b820 */ /* 0x000fe20000400000 */
[----:B------:R-:W-:-:S04]  /*0260*/  @P1 FMUL R26, R26, 0.25 ;  /* 0x3e8000001a1a1820 */ /* 0x000fc80000400000 */
[----:B------:R-:W-:Y:S01]  /*0270*/  @!P4 FMUL R26, R26, 16777216 ;  /* 0x4b8000001a1ac820 */ /* 0x000fe20000400000 */
[----:B------:R-:W4:Y:S01]  /*0280*/  MUFU.RCP R25, R25 ;  /* 0x0000001900197308 */ /* 0x000f220000001000 */
[----:B-1----:R-:W-:Y:S02]  /*0290*/  FSETP.GT.AND P2, PT, R6, 8.50705917302346158658e+37, PT ;  /* 0x7e8000000600780b */ /* 0x002fe40003f44000 */
[----:B------:R-:W-:-:S05]  /*02a0*/  FSEL R4, R2, 1, P0 ;  /* 0x3f80000002047808 */ /* 0x000fca0000000000 */
[----:B------:R-:W1:Y:S01]  /*02b0*/  MUFU.RCP R26, R26 ;  /* 0x0000001a001a7308 */ /* 0x000e620000001000 */
[----:B------:R-:W-:Y:S02]  /*02c0*/  FSETP.GEU.AND P5, PT, R6, 1.175494350822287508e-38, PT ;  /* 0x008000000600780b */ /* 0x000fe40003fae000 */
[----:B------:R-:W-:Y:S01]  /*02d0*/  FSEL R3, R2, 1, P1 ;  /* 0x3f80000002037808 */ /* 0x000fe20000800000 */
[----:B------:R-:W-:-:S04]  /*02e0*/  @!P3 FMUL R4, R4, 16777216 ;  /* 0x4b8000000404b820 */ /* 0x000fc80000400000 */
[----:B------:R-:W-:Y:S01]  /*02f0*/  @!P4 FMUL R3, R3, 16777216 ;  /* 0x4b8000000303c820 */ /* 0x000fe20000400000 */
[----:B----4-:R-:W-:Y:S01]  /*0300*/  FMUL R5, R25, R4 ;  /* 0x0000000419057220 */ /* 0x010fe20000400000 */
[----:B------:R-:W-:Y:S01]  /*0310*/  @P2 FMUL R6, R6, 0.25 ;  /* 0x3e80000006062820 */ /* 0x000fe20000400000 */
[--C-:B--2---:R-:W-:Y:S01]  /*0320*/  FADD R15, R15, R19.reuse ;  /* 0x000000130f0f7221 */ /* 0x104fe20000000000 */
[--C-:B------:R-:W-:Y:S01]  /*0330*/  FADD R14, R14, R18.reuse ;  /* 0x000000120e0e7221 */ /* 0x100fe20000000000 */
[----:B---3--:R-:W-:Y:S01]  /*0340*/  FADD R19, R23, R19 ;  /* 0x0000001317137221 */ /* 0x008fe20000000000 */
[----:B------:R-:W-:Y:S01]  /*0350*/  FADD R18, R22, R18 ;  /* 0x0000001216127221 */ /* 0x000fe20000000000 */
[----:B-1----:R-:W-:Y:S01]  /*0360*/  FMUL R4, R26, R3 ;  /* 0x000000031a047220 */ /* 0x002fe20000400000 */
[----:B------:R-:W1:Y:S01]  /*0370*/  LDC.64 R22, c[0x0][0x238] ;  /* 0x00008e00ff167b82 */ /* 0x000e620000000a00 */
[----:B------:R-:W-:-:S07]  /*0380*/  @!P5 FMUL R6, R6, 16777216 ;  /* 0x4b8000000606d820 */ /* 0x000fce0000400000 */
[----:B------:R-:W2:Y:S01]  /*0390*/  LDC.64 R26, c[0x0][0x230] ;  /* 0x00008c00ff1a7b82 */ /* 0x000ea20000000a00 */
[----:B------:R-:W3:Y:S01]  /*03a0*/  MUFU.RCP R6, R6 ;  /* 0x0000000600067308 */ /* 0x000ee20000001000 */
[----:B------:R-:W-:Y:S01]  /*03b0*/  FSEL R3, R2, 1, P2 ;  /* 0x3f80000002037808 */ /* 0x000fe20001000000 */
[--C-:B------:R-:W-:Y:S01]  /*03c0*/  FADD R12, R12, R16.reuse ;  /* 0x000000100c0c7221 */ /* 0x100fe20000000000 */
[----:B------:R-:W-:Y:S01]  /*03d0*/  FADD R16, R20, R16 ;  /* 0x0000001014107221 */ /* 0x000fe20000000000 */
[--C-:B------:R-:W-:Y:S02]  /*03e0*/  FADD R13, R13, R17.reuse ;  /* 0x000000110d0d7221 */ /* 0x100fe40000000000 */
[----:B------:R-:W-:Y:S01]  /*03f0*/  @!P5 FMUL R3, R3, 16777216 ;  /* 0x4b8000000303d820 */ /* 0x000fe20000400000 */
[----:B------:R-:W-:-:S03]  /*0400*/  FADD R17, R21, R17 ;  /* 0x0000001115117221 */ /* 0x000fc60000000000 */
[----:B---3--:R-:W-:Y:S01]  /*0410*/  FMUL R3, R6, R3 ;  /* 0x0000000306037220 */ /* 0x008fe20000400000 */
[C---:B-----5:R-:W-:Y:S01]  /*0420*/  FADD R6, -R8.reuse, R12 ;  /* 0x0000000c08067221 */ /* 0x060fe20000000100 */
[----:B------:R-:W-:Y:S01]  /*0430*/  FADD R8, -R8, R16 ;  /* 0x0000001008087221 */ /* 0x000fe20000000100 */
[----:B--2---:R-:W-:-:S04]  /*0440*/  IMAD.WIDE R20, R24, 0x4, R26 ;  /* 0x0000000418147825 */ /* 0x004fc800078e021a */
[----:B-1----:R-:W-:-:S04]  /*0450*/  IMAD.WIDE R24, R24, 0x4, R22 ;  /* 0x0000000418187825 */ /* 0x002fc800078e0216 */
[----:B------:R-:W-:Y:S01]  /*0460*/  FADD R23, -R9, R13 ;  /* 0x0000000d09177221 */ /* 0x000fe20000000100 */
[C---:B------:R-:W-:Y:S01]  /*0470*/  FMUL R6, R5.reuse, R6 ;  /* 0x0000000605067220 */ /* 0x040fe20000400000 */
[----:B------:R-:W-:Y:S02]  /*0480*/  FMUL R5, R5, R8 ;  /* 0x0000000805057220 */ /* 0x000fe40000400000 */
[----:B------:R-:W-:Y:S01]  /*0490*/  FMUL R8, R4, R23 ;  /* 0x0000001704087220 */ /* 0x000fe20000400000 */
[----:B------:R-:W2:Y:S04]  /*04a0*/  LDG.E.EL.128 R24, desc[UR4][R24.64] ;  /* 0x0000000418187981 */ /* 0x000ea8000c2e1d00 */
[----:B------:R-:W2:Y:S01]  /*04b0*/  LDG.E.EL.128 R20, desc[UR4][R20.64] ;  /* 0x0000000414147981 */ /* 0x000ea2000c2e1d00 */
[----:B------:R-:W-:-:S04]  /*04c0*/  FADD R9, -R9, R17 ;  /* 0x0000001109097221 */ /* 0x000fc80000000100 */
[----:B------:R-:W-:Y:S01]  /*04d0*/  FMUL R9, R4, R9 ;  /* 0x0000000904097220 */ /* 0x000fe20000400000 */
[----:B------:R-:W-:-:S04]  /*04e0*/  FADD R4, R7, 9.9999997473787516356e-06 ;  /* 0x3727c5ac07047421 */ /* 0x000fc80000000000 */
[----:B------:R-:W1:Y:S02]  /*04f0*/  MUFU.SQRT R7, R4 ;  /* 0x0000000400077308 */ /* 0x000e640000002000 */
[C---:B-1----:R-:W-:Y:S02]  /*0500*/  FSETP.GT.AND P0, PT, R7.reuse, 8.50705917302346158658e+37, PT ;  /* 0x7e8000000700780b */ /* 0x042fe40003f04000 */
[----:B------:R-:W-:-:S11]  /*0510*/  FSETP.GEU.AND P1, PT, R7, 1.175494350822287508e-38, PT ;  /* 0x008000000700780b */ /* 0x000fd60003f2e000 */
[----:B------:R-:W-:-:S04]  /*0520*/  @P0 FMUL R7, R7, 0.25 ;  /* 0x3e80000007070820 */ /* 0x000fc80000400000 */
[----:B------:R-:W-:-:S06]  /*0530*/  @!P1 FMUL R7, R7, 16777216 ;  /* 0x4b80000007079820 */ /* 0x000fcc0000400000 */
[----:B------:R-:W1:Y:S01]  /*0540*/  MUFU.RCP R7, R7 ;  /* 0x0000000700077308 */ /* 0x000e620000001000 */
[----:B------:R-:W-:-:S05]  /*0550*/  FSEL R2, R2, 1, P0 ;  /* 0x3f80000002027808 */ /* 0x000fca0000000000 */
[----:B------:R-:W-:-:S04]  /*0560*/  @!P1 FMUL R2, R2, 16777216 ;  /* 0x4b80000002029820 */ /* 0x000fc80000400000 */
[----:B-1----:R-:W-:Y:S01]  /*0570*/  FMUL R2, R7, R2 ;  /* 0x0000000207027220 */ /* 0x002fe20000400000 */
[C---:B------:R-:W-:Y:S01]  /*0580*/  FADD R7, -R11.reuse, R15 ;  /* 0x0000000f0b077221 */ /* 0x040fe20000000100 */
[----:B------:R-:W-:Y:S01]  /*0590*/  FADD R11, -R11, R19 ;  /* 0x000000130b0b7221 */ /* 0x000fe20000000100 */
[----:B------:R-:W-:Y:S04]  /*05a0*/  STG.E.128 desc[UR4][R28.64], R16 ;  /* 0x000000101c007986 */ /* 0x000fe8000c101d04 */
[----:B------:R-:W-:Y:S01]  /*05b0*/  STG.E.128 desc[UR4][R28.64+0x800], R12 ;  /* 0x0008000c1c007986 */ /* 0x000fe2000c101d04 */
[C-C-:B--2---:R-:W-:Y:S01]  /*05c0*/  FFMA R4, R20.reuse, R5, R24.reuse ;  /* 0x0000000514047223 */ /* 0x144fe20000000018 */
[----:B------:R-:W-:Y:S01]  /*05d0*/  FFMA R20, R20, R6, R24 ;  /* 0x0000000614147223 */ /* 0x000fe20000000018 */
[C-C-:B------:R-:W-:Y:S01]  /*05e0*/  FFMA R9, R21.reuse, R9, R25.reuse ;  /* 0x0000000915097223 */ /* 0x140fe20000000019 */
[----:B------:R-:W-:Y:S01]  /*05f0*/  FFMA R8, R21, R8, R25 ;  /* 0x0000000815087223 */ /* 0x000fe20000000019 */
[----:B------:R-:W-:Y:S01]  /*0600*/  FADD R6, -R10, R14 ;  /* 0x0000000e0a067221 */ /* 0x000fe20000000100 */
[----:B------:R-:W1:Y:S03]  /*0610*/  LDC.64 R24, c[0x0][0x240] ;  /* 0x00009000ff187b82 */ /* 0x000e660000000a00 */
[----:B------:R-:W-:Y:S01]  /*0620*/  FMUL R5, R3, R6 ;  /* 0x0000000603057220 */ /* 0x000fe20000400000 */
[----:B------:R-:W-:Y:S01]  /*0630*/  FMUL R6, R2, R7 ;  /* 0x0000000702067220 */ /* 0x000fe20000400000 */
[----:B------:R-:W-:Y:S01]  /*0640*/  FADD R10, -R10, R18 ;  /* 0x000000120a0a7221 */ /* 0x000fe20000000100 */
[----:B------:R-:W-:-:S02]  /*0650*/  FMUL R2, R2, R11 ;  /* 0x0000000b02027220 */ /* 0x000fc40000400000 */
[--C-:B------:R-:W-:Y:S01]  /*0660*/  FFMA R7, R23, R6, R27.reuse ;  /* 0x0000000617077223 */ /* 0x100fe2000000001b */
[----:B------:R-:W-:Y:S01]  /*0670*/  FMUL R3, R3, R10 ;  /* 0x0000000a03037220 */ /* 0x000fe20000400000 */
[C-C-:B------:R-:W-:Y:S01]  /*0680*/  FFMA R5, R22.reuse, R5, R26.reuse ;  /* 0x0000000516057223 */ /* 0x140fe2000000001a */
[----:B------:R-:W-:Y:S02]  /*0690*/  FFMA R2, R23, R2, R27 ;  /* 0x0000000217027223 */ /* 0x000fe4000000001b */
[----:B------:R-:W-:Y:S01]  /*06a0*/  FSETP.GEU.AND P6, PT, R7, RZ, PT ;  /* 0x000000ff0700720b */ /* 0x000fe20003fce000 */
[----:B------:R-:W-:Y:S01]  /*06b0*/  FFMA R3, R22, R3, R26 ;  /* 0x0000000316037223 */ /* 0x000fe2000000001a */
[----:B------:R-:W-:Y:S02]  /*06c0*/  FSETP.GEU.AND P5, PT, R5, RZ, PT ;  /* 0x000000ff0500720b */ /* 0x000fe40003fae000 */
[----:B------:R-:W-:Y:S02]  /*06d0*/  FSETP.GEU.AND P4, PT, R8, RZ, PT ;  /* 0x000000ff0800720b */ /* 0x000fe40003f8e000 */
[----:B------:R-:W-:-:S02]  /*06e0*/  SEL R7, R7, RZ, P6 ;  /* 0x000000ff07077207 */ /* 0x000fc40003000000 */
[----:B------:R-:W-:Y:S02]  /*06f0*/  FSETP.GEU.AND P6, PT, R4, RZ, PT ;  /* 0x000000ff0400720b */ /* 0x000fe40003fce000 */
[----:B------:R-:W-:Y:S02]  /*0700*/  FSETP.GEU.AND P0, PT, R20, RZ, PT ;  /* 0x000000ff1400720b */ /* 0x000fe40003f0e000 */
[----:B------:R-:W-:Y:S02]  /*0710*/  FSETP.GEU.AND P3, PT, R2, RZ, PT ;  /* 0x000000ff0200720b */ /* 0x000fe40003f6e000 */
[----:B------:R-:W-:Y:S02]  /*0720*/  FSETP.GEU.AND P2, PT, R3, RZ, PT ;  /* 0x000000ff0300720b */ /* 0x000fe40003f4e000 */
[----:B------:R-:W-:Y:S02]  /*0730*/  FSETP.GEU.AND P1, PT, R9, RZ, PT ;  /* 0x000000ff0900720b */ /* 0x000fe40003f2e000 */
[----:B------:R-:W-:-:S02]  /*0740*/  SEL R6, R5, RZ, P5 ;  /* 0x000000ff05067207 */ /* 0x000fc40002800000 */
[----:B------:R-:W-:Y:S01]  /*0750*/  SEL R5, R8, RZ, P4 ;  /* 0x000000ff08057207 */ /* 0x000fe20002000000 */
[----:B-1----:R-:W-:Y:S01]  /*0760*/  IMAD.WIDE R24, R0, 0x4, R24 ;  /* 0x0000000400187825 */ /* 0x002fe200078e0218 */
[----:B------:R-:W-:Y:S02]  /*0770*/  SEL R8, R4, RZ, P6 ;  /* 0x000000ff04087207 */ /* 0x000fe40003000000 */
[----:B------:R-:W-:Y:S02]  /*0780*/  SEL R11, R2, RZ, P3 ;  /* 0x000000ff020b7207 */ /* 0x000fe40001800000 */
[----:B------:R-:W-:Y:S02]  /*0790*/  SEL R10, R3, RZ, P2 ;  /* 0x000000ff030a7207 */ /* 0x000fe40001000000 */
[----:B------:R-:W-:Y:S02]  /*07a0*/  SEL R9, R9, RZ, P1 ;  /* 0x000000ff09097207 */ /* 0x000fe40000800000 */
[----:B------:R-:W-:-:S03]  /*07b0*/  SEL R4, R20, RZ, P0 ;  /* 0x000000ff14047207 */ /* 0x000fc60000000000 */
[----:B------:R-:W-:Y:S04]  /*07c0*/  STG.E.128 desc[UR4][R24.64], R8 ;  /* 0x0000000818007986 */ /* 0x000fe8000c101d04 */
[----:B------:R-:W-:Y:S01]  /*07d0*/  STG.E.128 desc[UR4][R24.64+0x800], R4 ;  /* 0x0008000418007986 */ /* 0x000fe2000c101d04 */
[----:B------:R-:W-:Y:S05]  /*07e0*/  EXIT ;  /* 0x000000000000794d */ /* 0x000fea0003800000 */
.L_x_0:
[----:B------:R-:W-:-:S00]  /*07f0*/  BRA `(.L_x_0) ;  /* 0xfffffffc00fc7947 */ /* 0x000fc0000383ffff */
[----:B------:R-:W-:-:S00]  /*0800*/  NOP ;  /* 0x0000000000007918 */ /* 0x000fc00000000000 */
[----:B------:R-:W-:-:S00]  /*0810*/  NOP ;  /* 0x0000000000007918 */ /* 0x000fc00000000000 */
[----:B------:R-:W-:-:S00]  /*0820*/  NOP ;  /* 0x0000000000007918 */ /* 0x000fc00000000000 */
[----:B------:R-:W-:-:S00]  /*0830*/  NOP ;  /* 0x0000000000007918 */ /* 0x000fc00000000000 */
[----:B------:R-:W-:-:S00]  /*0840*/  NOP ;  /* 0x0000000000007918 */ /* 0x000fc00000000000 */
[----:B------:R-:W-:-:S00]  /*0850*/  NOP ;  /* 0x0000000000007918 */ /* 0x000fc00000000000 */
[----:B------:R-:W-:-:S00]  /*0860*/  NOP ;  /* 0x0000000000007918 */ /* 0x000fc00000000000 */
[----:B------:R-:W-:-:S00]  /*0870*/  NOP ;  /* 0x0000000000007918 */ /* 0x000fc00000000000 */
.L_x_1:


//--------------------- .nv.global.init           --------------------------
	.section	.nv.global.init,"aw",@progbits
.nv.global.init:
	.type		_$_str,@object
	.size		_$_str,(_$_str_$_2 - _$_str)
_$_str:
        /*0000*/ 	.byte	0x5f, 0x5f, 0x43, 0x55, 0x44, 0x41, 0x5f, 0x46, 0x54, 0x5a, 0x00
	.type		_$_str_$_2,@object
	.size		_$_str_$_2,(.L_1 - _$_str_$_2)
_$_str_$_2:
        /*000b*/ 	.byte	0x5f, 0x5f, 0x43, 0x55, 0x44, 0x41, 0x5f, 0x50, 0x52, 0x45, 0x43, 0x5f, 0x53, 0x51, 0x52, 0x54
        /*001b*/ 	.byte	0x00
.L_1:


//--------------------- .nv.constant0.triton_poi_fused__native_batch_norm_legit_no_training_convolution_relu_13 --------------------------
	.section	.nv.constant0.triton_poi_fused__native_batch_norm_legit_no_training_convolution_relu_13,"a",@progbits
	.sectionflags	@""
	.align	4
.nv.constant0.triton_poi_fused__native_batch_norm_legit_no_training_convolution_relu_13:
	.zero		588
